//
// Generated by NVIDIA NVVM Compiler
//
// Compiler Build ID: CL-36424714
// Cuda compilation tools, release 13.0, V13.0.88
// Based on NVVM 20.0.0
//

.version 9.0
.target sm_100
.address_size 64

	// .globl	_Z6kernelPfS_S_i

.visible .entry _Z6kernelPfS_S_i(
	.param .u64 .ptr .align 1 _Z6kernelPfS_S_i_param_0,
	.param .u64 .ptr .align 1 _Z6kernelPfS_S_i_param_1,
	.param .u64 .ptr .align 1 _Z6kernelPfS_S_i_param_2,
	.param .u32 _Z6kernelPfS_S_i_param_3
)
{
	.reg .pred 	%p<2>;
	.reg .b32 	%r<6>;
	.reg .b32 	%f<4>;
	.reg .b64 	%rd<11>;

	ld.param.u64 	%rd1, [_Z6kernelPfS_S_i_param_0];
	ld.param.u64 	%rd2, [_Z6kernelPfS_S_i_param_1];
	ld.param.u64 	%rd3, [_Z6kernelPfS_S_i_param_2];
	ld.param.u32 	%r2, [_Z6kernelPfS_S_i_param_3];
	mov.u32 	%r3, %ctaid.x;
	mov.u32 	%r4, %ntid.x;
	mov.u32 	%r5, %tid.x;
	mad.lo.s32 	%r1, %r3, %r4, %r5;
	setp.ge.s32 	%p1, %r1, %r2;
	@%p1 bra 	$L__BB0_2;
	cvta.to.global.u64 	%rd4, %rd1;
	cvta.to.global.u64 	%rd5, %rd2;
	cvta.to.global.u64 	%rd6, %rd3;
	mul.wide.s32 	%rd7, %r1, 4;
	add.s64 	%rd8, %rd4, %rd7;
	ld.global.f32 	%f1, [%rd8];
	add.s64 	%rd9, %rd5, %rd7;
	ld.global.f32 	%f2, [%rd9];
	add.f32 	%f3, %f1, %f2;
	add.s64 	%rd10, %rd6, %rd7;
	st.global.f32 	[%rd10], %f3;
$L__BB0_2:
	ret;

}
	// .globl	_Z11addMatricesPfS_S_ii
.visible .entry _Z11addMatricesPfS_S_ii(
	.param .u64 .ptr .align 1 _Z11addMatricesPfS_S_ii_param_0,
	.param .u64 .ptr .align 1 _Z11addMatricesPfS_S_ii_param_1,
	.param .u64 .ptr .align 1 _Z11addMatricesPfS_S_ii_param_2,
	.param .u32 _Z11addMatricesPfS_S_ii_param_3,
	.param .u32 _Z11addMatricesPfS_S_ii_param_4
)
{
	.reg .pred 	%p<2>;
	.reg .b32 	%r<12>;
	.reg .b32 	%f<4>;
	.reg .b64 	%rd<11>;

	ld.param.u64 	%rd1, [_Z11addMatricesPfS_S_ii_param_0];
	ld.param.u64 	%rd2, [_Z11addMatricesPfS_S_ii_param_1];
	ld.param.u64 	%rd3, [_Z11addMatricesPfS_S_ii_param_2];
	ld.param.u32 	%r2, [_Z11addMatricesPfS_S_ii_param_3];
	mov.u32 	%r3, %ctaid.x;
	mov.u32 	%r4, %ntid.x;
	mov.u32 	%r5, %tid.x;
	mad.lo.s32 	%r6, %r3, %r4, %r5;
	mov.u32 	%r7, %ctaid.y;
	mov.u32 	%r8, %ntid.y;
	mov.u32 	%r9, %tid.y;
	mad.lo.s32 	%r10, %r7, %r8, %r9;
	mad.lo.s32 	%r1, %r2, %r10, %r6;
	max.s32 	%r11, %r10, %r6;
	setp.ge.s32 	%p1, %r11, %r2;
	@%p1 bra 	$L__BB1_2;
	cvta.to.global.u64 	%rd4, %rd1;
	cvta.to.global.u64 	%rd5, %rd2;
	cvta.to.global.u64 	%rd6, %rd3;
	mul.wide.s32 	%rd7, %r1, 4;
	add.s64 	%rd8, %rd4, %rd7;
	ld.global.f32 	%f1, [%rd8];
	add.s64 	%rd9, %rd5, %rd7;
	ld.global.f32 	%f2, [%rd9];
	add.f32 	%f3, %f1, %f2;
	add.s64 	%rd10, %rd6, %rd7;
	st.global.f32 	[%rd10], %f3;
$L__BB1_2:
	ret;

}


// ===== COMPILED SASS (sm_100) =====

	.target	sm_100

	.elftype	@"ET_EXEC"


//--------------------- .note.nv.tkinfo           --------------------------
	.section	.note.nv.tkinfo,"",@"SHT_NOTE"
	.sectionflags	@"SHF_NOTE_NV_TKINFO"
	.tkinfo
        /*0018*/ 	.word	0x00000002
        /*0030*/ 	.string	""
        /*0030*/ 	.string	"ptxas"
        /*0030*/ 	.string	"Cuda compilation tools, release 13.0, V13.0.88"
        /*0030*/ 	.string	"Build cuda_13.0.r13.0/compiler.36424714_0"
        /*0030*/ 	.string	"-arch sm_100 -m 64 "



//--------------------- .note.nv.cuinfo           --------------------------
	.section	.note.nv.cuinfo,"",@"SHT_NOTE"
	.sectionflags	@"SHF_NOTE_NV_CUINFO"
        /*0018*/ 	.short	0x0002
        /*001a*/ 	.short	0x0064
        /*001c*/ 	.short	0x0082
	.zero		2


//--------------------- .nv.info                  --------------------------
	.section	.nv.info,"",@"SHT_CUDA_INFO"
	.align	4


	//----- nvinfo : EIATTR_REGCOUNT
	.align		4
        /*0000*/ 	.byte	0x04, 0x2f
        /*0002*/ 	.short	(.L_1 - .L_0)
	.align		4
.L_0:
        /*0004*/ 	.word	index@(_Z6kernelPfS_S_i)
        /*0008*/ 	.word	0x0000000c


	//----- nvinfo : EIATTR_FRAME_SIZE
	.align		4
.L_1:
        /*000c*/ 	.byte	0x04, 0x11
        /*000e*/ 	.short	(.L_3 - .L_2)
	.align		4
.L_2:
        /*0010*/ 	.word	index@(_Z6kernelPfS_S_i)
        /*0014*/ 	.word	0x00000000


	//----- nvinfo : EIATTR_REGCOUNT
	.align		4
.L_3:
        /*0018*/ 	.byte	0x04, 0x2f
        /*001a*/ 	.short	(.L_5 - .L_4)
	.align		4
.L_4:
        /*001c*/ 	.word	index@(_Z11addMatricesPfS_S_ii)
        /*0020*/ 	.word	0x0000000c


	//----- nvinfo : EIATTR_FRAME_SIZE
	.align		4
.L_5:
        /*0024*/ 	.byte	0x04, 0x11
        /*0026*/ 	.short	(.L_7 - .L_6)
	.align		4
.L_6:
        /*0028*/ 	.word	index@(_Z11addMatricesPfS_S_ii)
        /*002c*/ 	.word	0x00000000


	//----- nvinfo : EIATTR_MIN_STACK_SIZE
	.align		4
.L_7:
        /*0030*/ 	.byte	0x04, 0x12
        /*0032*/ 	.short	(.L_9 - .L_8)
	.align		4
.L_8:
        /*0034*/ 	.word	index@(_Z11addMatricesPfS_S_ii)
        /*0038*/ 	.word	0x00000000


	//----- nvinfo : EIATTR_MIN_STACK_SIZE
	.align		4
.L_9:
        /*003c*/ 	.byte	0x04, 0x12
        /*003e*/ 	.short	(.L_11 - .L_10)
	.align		4
.L_10:
        /*0040*/ 	.word	index@(_Z6kernelPfS_S_i)
        /*0044*/ 	.word	0x00000000
.L_11:


//--------------------- .nv.compat                --------------------------
	.section	.nv.compat,"",@"SHT_CUDA_COMPAT_INFO"
	.align	4
        /*0000*/ 	.byte	0x02, 0x09, 0x00, 0x00, 0x02, 0x02, 0x01, 0x00, 0x02, 0x05, 0x05, 0x00, 0x03, 0x07, 0x01, 0x01
        /*0010*/ 	.byte	0x02, 0x03, 0x00, 0x00, 0x02, 0x06, 0x01, 0x00, 0x04, 0x0b, 0x08, 0x00, 0x09, 0x00, 0x00, 0x00
        /*0020*/ 	.byte	0x00, 0x00, 0x00, 0x00


//--------------------- .nv.info._Z11addMatricesPfS_S_ii --------------------------
	.section	.nv.info._Z11addMatricesPfS_S_ii,"",@"SHT_CUDA_INFO"
	.sectionflags	@""
	.align	4


	//----- nvinfo : EIATTR_CUDA_API_VERSION
	.align		4
        /*0000*/ 	.byte	0x04, 0x37
        /*0002*/ 	.short	(.L_13 - .L_12)
.L_12:
        /*0004*/ 	.word	0x00000082


	//----- nvinfo : EIATTR_KPARAM_INFO
	.align		4
.L_13:
        /*0008*/ 	.byte	0x04, 0x17
        /*000a*/ 	.short	(.L_15 - .L_14)
.L_14:
        /*000c*/ 	.word	0x00000000
        /*0010*/ 	.short	0x0004
        /*0012*/ 	.short	0x001c
        /*0014*/ 	.byte	0x00, 0xf0, 0x11, 0x00


	//----- nvinfo : EIATTR_KPARAM_INFO
	.align		4
.L_15:
        /*0018*/ 	.byte	0x04, 0x17
        /*001a*/ 	.short	(.L_17 - .L_16)
.L_16:
        /*001c*/ 	.word	0x00000000
        /*0020*/ 	.short	0x0003
        /*0022*/ 	.short	0x0018
        /*0024*/ 	.byte	0x00, 0xf0, 0x11, 0x00


	//----- nvinfo : EIATTR_KPARAM_INFO
	.align		4
.L_17:
        /*0028*/ 	.byte	0x04, 0x17
        /*002a*/ 	.short	(.L_19 - .L_18)
.L_18:
        /*002c*/ 	.word	0x00000000
        /*0030*/ 	.short	0x0002
        /*0032*/ 	.short	0x0010
        /*0034*/ 	.byte	0x00, 0xf5, 0x21, 0x00


	//----- nvinfo : EIATTR_KPARAM_INFO
	.align		4
.L_19:
        /*0038*/ 	.byte	0x04, 0x17
        /*003a*/ 	.short	(.L_21 - .L_20)
.L_20:
        /*003c*/ 	.word	0x00000000
        /*0040*/ 	.short	0x0001
        /*0042*/ 	.short	0x0008
        /*0044*/ 	.byte	0x00, 0xf5, 0x21, 0x00


	//----- nvinfo : EIATTR_KPARAM_INFO
	.align		4
.L_21:
        /*0048*/ 	.byte	0x04, 0x17
        /*004a*/ 	.short	(.L_23 - .L_22)
.L_22:
        /*004c*/ 	.word	0x00000000
        /*0050*/ 	.short	0x0000
        /*0052*/ 	.short	0x0000
        /*0054*/ 	.byte	0x00, 0xf5, 0x21, 0x00


	//----- nvinfo : EIATTR_SPARSE_MMA_MASK
	.align		4
.L_23:
        /*0058*/ 	.byte	0x03, 0x50
        /*005a*/ 	.short	0x0000


	//----- nvinfo : EIATTR_MAXREG_COUNT
	.align		4
        /*005c*/ 	.byte	0x03, 0x1b
        /*005e*/ 	.short	0x00ff


	//----- nvinfo : EIATTR_MERCURY_ISA_VERSION
	.align		4
        /*0060*/ 	.byte	0x03, 0x5f
        /*0062*/ 	.short	0x0101


	//----- nvinfo : EIATTR_VRC_CTA_INIT_COUNT
	.align		4
        /*0064*/ 	.byte	0x02, 0x4a
	.zero		1
	.zero		1


	//----- nvinfo : EIATTR_EXIT_INSTR_OFFSETS
	.align		4
        /*0068*/ 	.byte	0x04, 0x1c
        /*006a*/ 	.short	(.L_25 - .L_24)


	//   ....[0]....
.L_24:
        /*006c*/ 	.word	0x000000d0


	//   ....[1]....
        /*0070*/ 	.word	0x00000190


	//----- nvinfo : EIATTR_CBANK_PARAM_SIZE
	.align		4
.L_25:
        /*0074*/ 	.byte	0x03, 0x19
        /*0076*/ 	.short	0x0020


	//----- nvinfo : EIATTR_PARAM_CBANK
	.align		4
        /*0078*/ 	.byte	0x04, 0x0a
        /*007a*/ 	.short	(.L_27 - .L_26)
	.align		4
.L_26:
        /*007c*/ 	.word	index@(.nv.constant0._Z11addMatricesPfS_S_ii)
        /*0080*/ 	.short	0x0380
        /*0082*/ 	.short	0x0020


	//----- nvinfo : EIATTR_SW_WAR
	.align		4
.L_27:
        /*0084*/ 	.byte	0x04, 0x36
        /*0086*/ 	.short	(.L_29 - .L_28)
.L_28:
        /*0088*/ 	.word	0x00000008
.L_29:


//--------------------- .nv.info._Z6kernelPfS_S_i --------------------------
	.section	.nv.info._Z6kernelPfS_S_i,"",@"SHT_CUDA_INFO"
	.sectionflags	@""
	.align	4


	//----- nvinfo : EIATTR_CUDA_API_VERSION
	.align		4
        /*0000*/ 	.byte	0x04, 0x37
        /*0002*/ 	.short	(.L_31 - .L_30)
.L_30:
        /*0004*/ 	.word	0x00000082


	//----- nvinfo : EIATTR_KPARAM_INFO
	.align		4
.L_31:
        /*0008*/ 	.byte	0x04, 0x17
        /*000a*/ 	.short	(.L_33 - .L_32)
.L_32:
        /*000c*/ 	.word	0x00000000
        /*0010*/ 	.short	0x0003
        /*0012*/ 	.short	0x0018
        /*0014*/ 	.byte	0x00, 0xf0, 0x11, 0x00


	//----- nvinfo : EIATTR_KPARAM_INFO
	.align		4
.L_33:
        /*0018*/ 	.byte	0x04, 0x17
        /*001a*/ 	.short	(.L_35 - .L_34)
.L_34:
        /*001c*/ 	.word	0x00000000
        /*0020*/ 	.short	0x0002
        /*0022*/ 	.short	0x0010
        /*0024*/ 	.byte	0x00, 0xf5, 0x21, 0x00


	//----- nvinfo : EIATTR_KPARAM_INFO
	.align		4
.L_35:
        /*0028*/ 	.byte	0x04, 0x17
        /*002a*/ 	.short	(.L_37 - .L_36)
.L_36:
        /*002c*/ 	.word	0x00000000
        /*0030*/ 	.short	0x0001
        /*0032*/ 	.short	0x0008
        /*0034*/ 	.byte	0x00, 0xf5, 0x21, 0x00


	//----- nvinfo : EIATTR_KPARAM_INFO
	.align		4
.L_37:
        /*0038*/ 	.byte	0x04, 0x17
        /*003a*/ 	.short	(.L_39 - .L_38)
.L_38:
        /*003c*/ 	.word	0x00000000
        /*0040*/ 	.short	0x0000
        /*0042*/ 	.short	0x0000
        /*0044*/ 	.byte	0x00, 0xf5, 0x21, 0x00


	//----- nvinfo : EIATTR_SPARSE_MMA_MASK
	.align		4
.L_39:
        /*0048*/ 	.byte	0x03, 0x50
        /*004a*/ 	.short	0x0000


	//----- nvinfo : EIATTR_MAXREG_COUNT
	.align		4
        /*004c*/ 	.byte	0x03, 0x1b
        /*004e*/ 	.short	0x00ff


	//----- nvinfo : EIATTR_MERCURY_ISA_VERSION
	.align		4
        /*0050*/ 	.byte	0x03, 0x5f
        /*0052*/ 	.short	0x0101


	//----- nvinfo : EIATTR_VRC_CTA_INIT_COUNT
	.align		4
        /*0054*/ 	.byte	0x02, 0x4a
	.zero		1
	.zero		1


	//----- nvinfo : EIATTR_EXIT_INSTR_OFFSETS
	.align		4
        /*0058*/ 	.byte	0x04, 0x1c
        /*005a*/ 	.short	(.L_41 - .L_40)


	//   ....[0]....
.L_40:
        /*005c*/ 	.word	0x00000070


	//   ....[1]....
        /*0060*/ 	.word	0x00000130


	//----- nvinfo : EIATTR_CBANK_PARAM_SIZE
	.align		4
.L_41:
        /*0064*/ 	.byte	0x03, 0x19
        /*0066*/ 	.short	0x001c


	//----- nvinfo : EIATTR_PARAM_CBANK
	.align		4
        /*0068*/ 	.byte	0x04, 0x0a
        /*006a*/ 	.short	(.L_43 - .L_42)
	.align		4
.L_42:
        /*006c*/ 	.word	index@(.nv.constant0._Z6kernelPfS_S_i)
        /*0070*/ 	.short	0x0380
        /*0072*/ 	.short	0x001c


	//----- nvinfo : EIATTR_SW_WAR
	.align		4
.L_43:
        /*0074*/ 	.byte	0x04, 0x36
        /*0076*/ 	.short	(.L_45 - .L_44)
.L_44:
        /*0078*/ 	.word	0x00000008
.L_45:


//--------------------- .nv.callgraph             --------------------------
	.section	.nv.callgraph,"",@"SHT_CUDA_CALLGRAPH"
	.align	4
	.sectionentsize	8
	.align		4
        /*0000*/ 	.word	0x00000000
	.align		4
        /*0004*/ 	.word	0xffffffff
	.align		4
        /*0008*/ 	.word	0x00000000
	.align		4
        /*000c*/ 	.word	0xfffffffe
	.align		4
        /*0010*/ 	.word	0x00000000
	.align		4
        /*0014*/ 	.word	0xfffffffd
	.align		4
        /*0018*/ 	.word	0x00000000
	.align		4
        /*001c*/ 	.word	0xfffffffc


//--------------------- .text._Z11addMatricesPfS_S_ii --------------------------
	.section	.text._Z11addMatricesPfS_S_ii,"ax",@progbits
	.align	128
        .global         _Z11addMatricesPfS_S_ii
        .type           _Z11addMatricesPfS_S_ii,@function
        .size           _Z11addMatricesPfS_S_ii,(.L_x_2 - _Z11addMatricesPfS_S_ii)
        .other          _Z11addMatricesPfS_S_ii,@"STO_CUDA_ENTRY STV_DEFAULT"
_Z11addMatricesPfS_S_ii:
.text._Z11addMatricesPfS_S_ii:
[----:B------:R-:W-:Y:S01]  /*0000*/  LDC R1, c[0x0][0x37c] ;  /* 0x0000df00ff017b82 */ /* 0x000fe20000000800 */
[----:B------:R-:W0:Y:S07]  /*0010*/  S2R R3, SR_TID.X ;  /* 0x0000000000037919 */ /* 0x000e2e0000002100 */
[----:B------:R-:W0:Y:S01]  /*0020*/  S2UR UR4, SR_CTAID.X ;  /* 0x00000000000479c3 */ /* 0x000e220000002500 */
[----:B------:R-:W1:Y:S01]  /*0030*/  LDCU UR6, c[0x0][0x398] ;  /* 0x00007300ff0677ac */ /* 0x000e620008000800 */
[----:B------:R-:W2:Y:S06]  /*0040*/  S2R R5, SR_TID.Y ;  /* 0x0000000000057919 */ /* 0x000eac0000002200 */
[----:B------:R-:W0:Y:S08]  /*0050*/  LDC R0, c[0x0][0x360] ;  /* 0x0000d800ff007b82 */ /* 0x000e300000000800 */
[----:B------:R-:W2:Y:S08]  /*0060*/  S2UR UR5, SR_CTAID.Y ;  /* 0x00000000000579c3 */ /* 0x000eb00000002600 */
[----:B------:R-:W2:Y:S01]  /*0070*/  LDC R2, c[0x0][0x364] ;  /* 0x0000d900ff027b82 */ /* 0x000ea20000000800 */
[----:B0-----:R-:W-:-:S02]  /*0080*/  IMAD R0, R0, UR4, R3 ;  /* 0x0000000400007c24 */ /* 0x001fc4000f8e0203 */
[----:B--2---:R-:W-:-:S04]  /*0090*/  IMAD R3, R2, UR5, R5 ;  /* 0x0000000502037c24 */ /* 0x004fc8000f8e0205 */
[----:B-1----:R-:W-:Y:S01]  /*00a0*/  IMAD R9, R3, UR6, R0 ;  /* 0x0000000603097c24 */ /* 0x002fe2000f8e0200 */
[----:B------:R-:W-:-:S04]  /*00b0*/  VIMNMX R2, PT, PT, R0, R3, !PT ;  /* 0x0000000300027248 */ /* 0x000fc80007fe0100 */
[----:B------:R-:W-:-:S13]  /*00c0*/  ISETP.GE.AND P0, PT, R2, UR6, PT ;  /* 0x0000000602007c0c */ /* 0x000fda000bf06270 */
[----:B------:R-:W-:Y:S05]  /*00d0*/  @P0 EXIT ;  /* 0x000000000000094d */ /* 0x000fea0003800000 */
[----:B------:R-:W0:Y:S01]  /*00e0*/  LDC.64 R2, c[0x0][0x380] ;  /* 0x0000e000ff027b82 */ /* 0x000e220000000a00 */
[----:B------:R-:W1:Y:S07]  /*00f0*/  LDCU.64 UR4, c[0x0][0x358] ;  /* 0x00006b00ff0477ac */ /* 0x000e6e0008000a00 */
[----:B------:R-:W2:Y:S08]  /*0100*/  LDC.64 R4, c[0x0][0x388] ;  /* 0x0000e200ff047b82 */ /* 0x000eb00000000a00 */
[----:B------:R-:W3:Y:S01]  /*0110*/  LDC.64 R6, c[0x0][0x390] ;  /* 0x0000e400ff067b82 */ /* 0x000ee20000000a00 */
[----:B0-----:R-:W-:-:S06]  /*0120*/  IMAD.WIDE R2, R9, 0x4, R2 ;  /* 0x0000000409027825 */ /* 0x001fcc00078e0202 */
[----:B-1----:R-:W4:Y:S01]  /*0130*/  LDG.E R2, desc[UR4][R2.64] ;  /* 0x0000000402027981 */ /* 0x002f22000c1e1900 */
[----:B--2---:R-:W-:-:S06]  /*0140*/  IMAD.WIDE R4, R9, 0x4, R4 ;  /* 0x0000000409047825 */ /* 0x004fcc00078e0204 */
[----:B------:R-:W4:Y:S01]  /*0150*/  LDG.E R5, desc[UR4][R4.64] ;  /* 0x0000000404057981 */ /* 0x000f22000c1e1900 */
[----:B---3--:R-:W-:-:S04]  /*0160*/  IMAD.WIDE R6, R9, 0x4, R6 ;  /* 0x0000000409067825 */ /* 0x008fc800078e0206 */
[----:B----4-:R-:W-:-:S05]  /*0170*/  FADD R9, R2, R5 ;  /* 0x0000000502097221 */ /* 0x010fca0000000000 */
[----:B------:R-:W-:Y:S01]  /*0180*/  STG.E desc[UR4][R6.64], R9 ;  /* 0x0000000906007986 */ /* 0x000fe2000c101904 */
[----:B------:R-:W-:Y:S05]  /*0190*/  EXIT ;  /* 0x000000000000794d */ /* 0x000fea0003800000 */
.L_x_0:
[----:B------:R-:W-:-:S00]  /*01a0*/  BRA `(.L_x_0) ;  /* 0xfffffffc00fc7947 */ /* 0x000fc0000383ffff */
[----:B------:R-:W-:-:S00]  /*01b0*/  NOP ;  /* 0x0000000000007918 */ /* 0x000fc00000000000 */
        /* <DEDUP_REMOVED lines=12> */
.L_x_2:


//--------------------- .text._Z6kernelPfS_S_i    --------------------------
	.section	.text._Z6kernelPfS_S_i,"ax",@progbits
	.align	128
        .global         _Z6kernelPfS_S_i
        .type           _Z6kernelPfS_S_i,@function
        .size           _Z6kernelPfS_S_i,(.L_x_3 - _Z6kernelPfS_S_i)
        .other          _Z6kernelPfS_S_i,@"STO_CUDA_ENTRY STV_DEFAULT"
_Z6kernelPfS_S_i:
.text._Z6kernelPfS_S_i:
[----:B------:R-:W-:Y:S01]  /*0000*/  LDC R1, c[0x0][0x37c] ;  /* 0x0000df00ff017b82 */ /* 0x000fe20000000800 */
[----:B------:R-:W0:Y:S07]  /*0010*/  S2R R0, SR_TID.X ;  /* 0x0000000000007919 */ /* 0x000e2e0000002100 */
[----:B------:R-:W0:Y:S01]  /*0020*/  S2UR UR4, SR_CTAID.X ;  /* 0x00000000000479c3 */ /* 0x000e220000002500 */
[----:B------:R-:W1:Y:S07]  /*0030*/  LDCU UR5, c[0x0][0x398] ;  /* 0x00007300ff0577ac */ /* 0x000e6e0008000800 */
[----:B------:R-:W0:Y:S02]  /*0040*/  LDC R9, c[0x0][0x360] ;  /* 0x0000d800ff097b82 */ /* 0x000e240000000800 */
[----:B0-----:R-:W-:-:S05]  /*0050*/  IMAD R9, R9, UR4, R0 ;  /* 0x0000000409097c24 */ /* 0x001fca000f8e0200 */
[----:B-1----:R-:W-:-:S13]  /*0060*/  ISETP.GE.AND P0, PT, R9, UR5, PT ;  /* 0x0000000509007c0c */ /* 0x002fda000bf06270 */
        /* <DEDUP_REMOVED lines=13> */
.L_x_1:
        /* <DEDUP_REMOVED lines=12> */
.L_x_3:


//--------------------- .nv.shared.reserved.0     --------------------------
	.section	.nv.shared.reserved.0,"aw",@nobits
	.weak		__nv_reservedSMEM_offset_0_alias
	.size		__nv_reservedSMEM_offset_0_alias, 0, 64
	.other		__nv_reservedSMEM_offset_0_alias,@"STO_CUDA_RESERVED_SHARED STV_DEFAULT"
__nv_reservedSMEM_offset_0_alias:
	.zero		0
	.zero		64


//--------------------- .nv.constant0._Z11addMatricesPfS_S_ii --------------------------
	.section	.nv.constant0._Z11addMatricesPfS_S_ii,"a",@progbits
	.sectionflags	@""
	.align	4
.nv.constant0._Z11addMatricesPfS_S_ii:
	.zero		928


//--------------------- .nv.constant0._Z6kernelPfS_S_i --------------------------
	.section	.nv.constant0._Z6kernelPfS_S_i,"a",@progbits
	.sectionflags	@""
	.align	4
.nv.constant0._Z6kernelPfS_S_i:
	.zero		924


//--------------------- SYMBOLS --------------------------

	.type		.nv.reservedSmem.offset0,@object
	.size		.nv.reservedSmem.offset0,0x4
